	.headerflags	@"EF_CUDA_TEXMODE_UNIFIED EF_CUDA_64BIT_ADDRESS EF_CUDA_ACCELERATORS EF_CUDA_SM90 EF_CUDA_VIRTUAL_SM(EF_CUDA_SM90)"
	.elftype	@"ET_EXEC"


//--------------------- .nv.info                  --------------------------
	.section	.nv.info,"",@"SHT_CUDA_INFO"
	.align	4


	//----- nvinfo : EIATTR_REGCOUNT
	.align		4
        /*0000*/ 	.byte	0x04, 0x2f
        /*0002*/ 	.short	(.L_3 - .L_2)
	.align		4
.L_2:
        /*0004*/ 	.word	index@(triton_poi_fused__native_batch_norm_legit_no_training_relu_31)
        /*0008*/ 	.word	0x00000016


	//----- nvinfo : EIATTR_MIN_STACK_SIZE
	.align		4
.L_3:
        /*000c*/ 	.byte	0x04, 0x12
        /*000e*/ 	.short	(.L_5 - .L_4)
	.align		4
.L_4:
        /*0010*/ 	.word	index@(triton_poi_fused__native_batch_norm_legit_no_training_relu_31)
        /*0014*/ 	.word	0x00000000


	//----- nvinfo : EIATTR_FRAME_SIZE
	.align		4
.L_5:
        /*0018*/ 	.byte	0x04, 0x11
        /*001a*/ 	.short	(.L_7 - .L_6)
	.align		4
.L_6:
        /*001c*/ 	.word	index@(triton_poi_fused__native_batch_norm_legit_no_training_relu_31)
        /*0020*/ 	.word	0x00000000


	//----- nvinfo : EIATTR_MIN_STACK_SIZE
	.align		4
.L_7:
        /*0024*/ 	.byte	0x04, 0x12
        /*0026*/ 	.short	(.L_9 - .L_8)
	.align		4
.L_8:
        /*0028*/ 	.word	index@(triton_poi_fused__native_batch_norm_legit_no_training_relu_31)
        /*002c*/ 	.word	0x00000000
.L_9:


//--------------------- .nv.info.triton_poi_fused__native_batch_norm_legit_no_training_relu_31 --------------------------
	.section	.nv.info.triton_poi_fused__native_batch_norm_legit_no_training_relu_31,"",@"SHT_CUDA_INFO"
	.sectionflags	@""
	.align	4


	//----- nvinfo : EIATTR_CUDA_API_VERSION
	.align		4
        /*0000*/ 	.byte	0x04, 0x37
        /*0002*/ 	.short	(.L_11 - .L_10)
.L_10:
        /*0004*/ 	.word	0x0000007c


	//----- nvinfo : EIATTR_KPARAM_INFO
	.align		4
.L_11:
        /*0008*/ 	.byte	0x04, 0x17
        /*000a*/ 	.short	(.L_13 - .L_12)
.L_12:
        /*000c*/ 	.word	0x00000000
        /*0010*/ 	.short	0x0006
        /*0012*/ 	.short	0x0030
        /*0014*/ 	.byte	0x00, 0xf0, 0x11, 0x00


	//----- nvinfo : EIATTR_KPARAM_INFO
	.align		4
.L_13:
        /*0018*/ 	.byte	0x04, 0x17
        /*001a*/ 	.short	(.L_15 - .L_14)
.L_14:
        /*001c*/ 	.word	0x00000000
        /*0020*/ 	.short	0x0005
        /*0022*/ 	.short	0x0028
        /*0024*/ 	.byte	0x00, 0xf4, 0x21, 0x00


	//----- nvinfo : EIATTR_KPARAM_INFO
	.align		4
.L_15:
        /*0028*/ 	.byte	0x04, 0x17
        /*002a*/ 	.short	(.L_17 - .L_16)
.L_16:
        /*002c*/ 	.word	0x00000000
        /*0030*/ 	.short	0x0004
        /*0032*/ 	.short	0x0020
        /*0034*/ 	.byte	0x00, 0xf4, 0x21, 0x00


	//----- nvinfo : EIATTR_KPARAM_INFO
	.align		4
.L_17:
        /*0038*/ 	.byte	0x04, 0x17
        /*003a*/ 	.short	(.L_19 - .L_18)
.L_18:
        /*003c*/ 	.word	0x00000000
        /*0040*/ 	.short	0x0003
        /*0042*/ 	.short	0x0018
        /*0044*/ 	.byte	0x00, 0xf4, 0x21, 0x00


	//----- nvinfo : EIATTR_KPARAM_INFO
	.align		4
.L_19:
        /*0048*/ 	.byte	0x04, 0x17
        /*004a*/ 	.short	(.L_21 - .L_20)
.L_20:
        /*004c*/ 	.word	0x00000000
        /*0050*/ 	.short	0x0002
        /*0052*/ 	.short	0x0010
        /*0054*/ 	.byte	0x00, 0xf4, 0x21, 0x00


	//----- nvinfo : EIATTR_KPARAM_INFO
	.align		4
.L_21:
        /*0058*/ 	.byte	0x04, 0x17
        /*005a*/ 	.short	(.L_23 - .L_22)
.L_22:
        /*005c*/ 	.word	0x00000000
        /*0060*/ 	.short	0x0001
        /*0062*/ 	.short	0x0008
        /*0064*/ 	.byte	0x00, 0xf4, 0x21, 0x00


	//----- nvinfo : EIATTR_KPARAM_INFO
	.align		4
.L_23:
        /*0068*/ 	.byte	0x04, 0x17
        /*006a*/ 	.short	(.L_25 - .L_24)
.L_24:
        /*006c*/ 	.word	0x00000000
        /*0070*/ 	.short	0x0000
        /*0072*/ 	.short	0x0000
        /*0074*/ 	.byte	0x00, 0xf4, 0x21, 0x00


	//----- nvinfo : EIATTR_SPARSE_MMA_MASK
	.align		4
.L_25:
        /*0078*/ 	.byte	0x03, 0x50
        /*007a*/ 	.short	0x0000


	//----- nvinfo : EIATTR_MAXREG_COUNT
	.align		4
        /*007c*/ 	.byte	0x03, 0x1b
        /*007e*/ 	.short	0x00ff


	//----- nvinfo : EIATTR_EXIT_INSTR_OFFSETS
	.align		4
        /*0080*/ 	.byte	0x04, 0x1c
        /*0082*/ 	.short	(.L_27 - .L_26)


	//   ....[0]....
.L_26:
        /*0084*/ 	.word	0x00000420


	//   ....[1]....
        /*0088*/ 	.word	0x00000440


	//----- nvinfo : EIATTR_REQNTID
	.align		4
.L_27:
        /*008c*/ 	.byte	0x04, 0x10
        /*008e*/ 	.short	(.L_29 - .L_28)
.L_28:
        /*0090*/ 	.word	0x00000080
        /*0094*/ 	.word	0x00000001
        /*0098*/ 	.word	0x00000001


	//----- nvinfo : EIATTR_CBANK_PARAM_SIZE
	.align		4
.L_29:
        /*009c*/ 	.byte	0x03, 0x19
        /*009e*/ 	.short	0x0034


	//----- nvinfo : EIATTR_PARAM_CBANK
	.align		4
        /*00a0*/ 	.byte	0x04, 0x0a
        /*00a2*/ 	.short	(.L_31 - .L_30)
	.align		4
.L_30:
        /*00a4*/ 	.word	index@(.nv.constant0.triton_poi_fused__native_batch_norm_legit_no_training_relu_31)
        /*00a8*/ 	.short	0x0210
        /*00aa*/ 	.short	0x0034


	//----- nvinfo : EIATTR_SW_WAR
	.align		4
.L_31:
        /*00ac*/ 	.byte	0x04, 0x36
        /*00ae*/ 	.short	(.L_33 - .L_32)
.L_32:
        /*00b0*/ 	.word	0x00000008
.L_33:


//--------------------- .nv.callgraph             --------------------------
	.section	.nv.callgraph,"",@"SHT_CUDA_CALLGRAPH"
	.align	4
	.sectionentsize	8
	.align		4
        /*0000*/ 	.word	0x00000000
	.align		4
        /*0004*/ 	.word	0xffffffff
	.align		4
        /*0008*/ 	.word	0x00000000
	.align		4
        /*000c*/ 	.word	0xfffffffe
	.align		4
        /*0010*/ 	.word	0x00000000
	.align		4
        /*0014*/ 	.word	0xfffffffd
	.align		4
        /*0018*/ 	.word	0x00000000
	.align		4
        /*001c*/ 	.word	0xfffffffc


//--------------------- .nv.constant4             --------------------------
	.section	.nv.constant4,"a",@progbits
	.align	8
	.align		8
.nv.constant4:
        /*0000*/ 	.dword	_$_str
	.align		8
        /*0008*/ 	.dword	_$_str_$_2


//--------------------- .text.triton_poi_fused__native_batch_norm_legit_no_training_relu_31 --------------------------
	.section	.text.triton_poi_fused__native_batch_norm_legit_no_training_relu_31,"ax",@progbits
	.align	128
        .global         triton_poi_fused__native_batch_norm_legit_no_training_relu_31
        .type           triton_poi_fused__native_batch_norm_legit_no_training_relu_31,@function
        .size           triton_poi_fused__native_batch_norm_legit_no_training_relu_31,(.L_x_1 - triton_poi_fused__native_batch_norm_legit_no_training_relu_31)
        .other          triton_poi_fused__native_batch_norm_legit_no_training_relu_31,@"STO_CUDA_ENTRY STV_DEFAULT"
triton_poi_fused__native_batch_norm_legit_no_training_relu_31:
.text.triton_poi_fused__native_batch_norm_legit_no_training_relu_31:
[----:B------:R-:W0:Y:S01]  /*0000*/  LDC R1, c[0x0][0x28] ;  /* 0x00000a00ff017b82 */ /* 0x000e220000000800 */
[----:B------:R-:W1:Y:S07]  /*0010*/  S2R R0, SR_TID.X ;  /* 0x0000000000007919 */ /* 0x000e6e0000002100 */
[----:B------:R-:W2:Y:S01]  /*0020*/  LDC.64 R8, c[0x0][0x220] ;  /* 0x00008800ff087b82 */ /* 0x000ea20000000a00 */
[----:B------:R-:W-:Y:S01]  /*0030*/  ULDC.64 UR4, c[0x0][0x208] ;  /* 0x0000820000047ab9 */ /* 0x000fe20000000a00 */
[----:B------:R-:W3:Y:S06]  /*0040*/  S2R R5, SR_CTAID.X ;  /* 0x0000000000057919 */ /* 0x000eec0000002500 */
[----:B------:R-:W4:Y:S08]  /*0050*/  LDC.64 R12, c[0x0][0x210] ;  /* 0x00008400ff0c7b82 */ /* 0x000f300000000a00 */
[----:B------:R-:W5:Y:S08]  /*0060*/  LDC.64 R14, c[0x0][0x218] ;  /* 0x00008600ff0e7b82 */ /* 0x000f700000000a00 */
[----:B------:R-:W5:Y:S01]  /*0070*/  LDC.64 R16, c[0x0][0x228] ;  /* 0x00008a00ff107b82 */ /* 0x000f620000000a00 */
[----:B-1----:R-:W-:-:S07]  /*0080*/  SHF.L.U32 R0, R0, 0x1, RZ ;  /* 0x0000000100007819 */ /* 0x002fce00000006ff */
[----:B------:R-:W1:Y:S01]  /*0090*/  LDC.64 R18, c[0x0][0x230] ;  /* 0x00008c00ff127b82 */ /* 0x000e620000000a00 */
[----:B---3--:R-:W-:Y:S02]  /*00a0*/  SHF.R.S32.HI R3, RZ, 0x17, R5 ;  /* 0x00000017ff037819 */ /* 0x008fe40000011405 */
[----:B------:R-:W-:Y:S02]  /*00b0*/  LOP3.LUT R0, R0, 0xfe, RZ, 0xc0, !PT ;  /* 0x000000fe00007812 */ /* 0x000fe400078ec0ff */
[----:B------:R-:W-:Y:S02]  /*00c0*/  SGXT R3, R3, 0x1 ;  /* 0x000000010303781a */ /* 0x000fe40000000200 */
[----:B------:R-:W-:-:S04]  /*00d0*/  LEA R0, R5, R0, 0x8 ;  /* 0x0000000005007211 */ /* 0x000fc800078e40ff */
[----:B------:R-:W-:Y:S02]  /*00e0*/  LEA.HI R3, R3, R0, RZ, 0x5 ;  /* 0x0000000003037211 */ /* 0x000fe400078f28ff */
[----:B------:R-:W-:Y:S02]  /*00f0*/  ISETP.GE.AND P0, PT, R0, 0x5480, PT ;  /* 0x000054800000780c */ /* 0x000fe40003f06270 */
[----:B------:R-:W-:-:S04]  /*0100*/  LOP3.LUT R3, R3, 0xffffffe0, RZ, 0xc0, !PT ;  /* 0xffffffe003037812 */ /* 0x000fc800078ec0ff */
[----:B------:R-:W-:Y:S02]  /*0110*/  IADD3 R11, R0, -R3, RZ ;  /* 0x80000003000b7210 */ /* 0x000fe40007ffe0ff */
[----:B------:R-:W-:-:S03]  /*0120*/  CS2R R2, SRZ ;  /* 0x0000000000027805 */ /* 0x000fc6000001ff00 */
[----:B--2---:R-:W-:-:S05]  /*0130*/  IMAD.WIDE R8, R11, 0x4, R8 ;  /* 0x000000040b087825 */ /* 0x004fca00078e0208 */
[----:B------:R2:W3:Y:S01]  /*0140*/  @!P0 LDG.E.EL.64 R2, desc[UR4][R8.64] ;  /* 0x0000000408028981 */ /* 0x0004e2000c2e1b00 */
[----:B------:R-:W-:Y:S02]  /*0150*/  CS2R R4, SRZ ;  /* 0x0000000000047805 */ /* 0x000fe4000001ff00 */
[----:B------:R-:W-:Y:S01]  /*0160*/  CS2R R6, SRZ ;  /* 0x0000000000067805 */ /* 0x000fe2000001ff00 */
[----:B----4-:R-:W-:-:S04]  /*0170*/  IMAD.WIDE R12, R0, 0x4, R12 ;  /* 0x00000004000c7825 */ /* 0x010fc800078e020c */
[C---:B-----5:R-:W-:Y:S01]  /*0180*/  IMAD.WIDE R14, R11.reuse, 0x4, R14 ;  /* 0x000000040b0e7825 */ /* 0x060fe200078e020e */
[----:B------:R-:W4:Y:S01]  /*0190*/  @!P0 LDG.E.64 R4, desc[UR4][R12.64] ;  /* 0x000000040c048981 */ /* 0x000f22000c1e1b00 */
[----:B--2---:R-:W-:Y:S02]  /*01a0*/  CS2R R8, SRZ ;  /* 0x0000000000087805 */ /* 0x004fe4000001ff00 */
[C---:B0-----:R-:W-:Y:S01]  /*01b0*/  IMAD.WIDE R16, R11.reuse, 0x4, R16 ;  /* 0x000000040b107825 */ /* 0x041fe200078e0210 */
[----:B------:R0:W4:Y:S03]  /*01c0*/  @!P0 LDG.E.EL.64 R6, desc[UR4][R14.64] ;  /* 0x000000040e068981 */ /* 0x000126000c2e1b00 */
[----:B-1----:R-:W-:Y:S01]  /*01d0*/  IMAD.WIDE R18, R11, 0x4, R18 ;  /* 0x000000040b127825 */ /* 0x002fe200078e0212 */
[----:B------:R-:W-:-:S04]  /*01e0*/  CS2R R10, SRZ ;  /* 0x00000000000a7805 */ /* 0x000fc8000001ff00 */
[----:B------:R-:W2:Y:S04]  /*01f0*/  @!P0 LDG.E.EL.64 R8, desc[UR4][R18.64] ;  /* 0x0000000412088981 */ /* 0x000ea8000c2e1b00 */
[----:B------:R-:W2:Y:S01]  /*0200*/  @!P0 LDG.E.EL.64 R10, desc[UR4][R16.64] ;  /* 0x00000004100a8981 */ /* 0x000ea2000c2e1b00 */
[----:B0-----:R-:W-:Y:S01]  /*0210*/  HFMA2.MMA R14, -RZ, RZ, 1.625, 0 ;  /* 0x3e800000ff0e7435 */ /* 0x001fe200000001ff */
[----:B---3--:R-:W-:Y:S01]  /*0220*/  FADD R2, R2, 0.0010000000474974513054 ;  /* 0x3a83126f02027421 */ /* 0x008fe20000000000 */
[----:B------:R-:W-:-:S03]  /*0230*/  FADD R3, R3, 0.0010000000474974513054 ;  /* 0x3a83126f03037421 */ /* 0x000fc60000000000 */
[----:B------:R-:W0:Y:S08]  /*0240*/  MUFU.SQRT R12, R2 ;  /* 0x00000002000c7308 */ /* 0x000e300000002000 */
[----:B------:R1:W3:Y:S01]  /*0250*/  MUFU.SQRT R13, R3 ;  /* 0x00000003000d7308 */ /* 0x0002e20000002000 */
[C---:B0-----:R-:W-:Y:S02]  /*0260*/  FSETP.GT.AND P1, PT, R12.reuse, 8.50705917302346158658e+37, PT ;  /* 0x7e8000000c00780b */ /* 0x041fe40003f24000 */
[----:B------:R-:W-:Y:S01]  /*0270*/  FSETP.GEU.AND P3, PT, R12, 1.175494350822287508e-38, PT ;  /* 0x008000000c00780b */ /* 0x000fe20003f6e000 */
[----:B-1----:R-:W0:Y:S01]  /*0280*/  LDC.64 R2, c[0x0][0x238] ;  /* 0x00008e00ff027b82 */ /* 0x002e220000000a00 */
[----:B---3--:R-:W-:-:S02]  /*0290*/  FSETP.GT.AND P2, PT, R13, 8.50705917302346158658e+37, PT ;  /* 0x7e8000000d00780b */ /* 0x008fc40003f44000 */
[----:B------:R-:W-:-:S07]  /*02a0*/  FSETP.GEU.AND P4, PT, R13, 1.175494350822287508e-38, PT ;  /* 0x008000000d00780b */ /* 0x000fce0003f8e000 */
[----:B------:R-:W-:-:S04]  /*02b0*/  @P1 FMUL R12, R12, 0.25 ;  /* 0x3e8000000c0c1820 */ /* 0x000fc80000400000 */
[----:B------:R-:W-:Y:S01]  /*02c0*/  @!P3 FMUL R12, R12, 16777216 ;  /* 0x4b8000000c0cb820 */ /* 0x000fe20000400000 */
[----:B------:R-:W-:-:S04]  /*02d0*/  @P2 FMUL R13, R13, 0.25 ;  /* 0x3e8000000d0d2820 */ /* 0x000fc80000400000 */
[----:B------:R-:W-:Y:S01]  /*02e0*/  @!P4 FMUL R13, R13, 16777216 ;  /* 0x4b8000000d0dc820 */ /* 0x000fe20000400000 */
[----:B------:R-:W1:Y:S01]  /*02f0*/  MUFU.RCP R12, R12 ;  /* 0x0000000c000c7308 */ /* 0x000e620000001000 */
[----:B------:R-:W-:-:S07]  /*0300*/  FSEL R15, R14, 1, P1 ;  /* 0x3f8000000e0f7808 */ /* 0x000fce0000800000 */
[----:B------:R-:W3:Y:S01]  /*0310*/  MUFU.RCP R13, R13 ;  /* 0x0000000d000d7308 */ /* 0x000ee20000001000 */
[----:B------:R-:W-:Y:S01]  /*0320*/  FSEL R14, R14, 1, P2 ;  /* 0x3f8000000e0e7808 */ /* 0x000fe20001000000 */
[----:B------:R-:W-:-:S04]  /*0330*/  @!P3 FMUL R15, R15, 16777216 ;  /* 0x4b8000000f0fb820 */ /* 0x000fc80000400000 */
[----:B------:R-:W-:Y:S01]  /*0340*/  @!P4 FMUL R14, R14, 16777216 ;  /* 0x4b8000000e0ec820 */ /* 0x000fe20000400000 */
[----:B----4-:R-:W-:Y:S01]  /*0350*/  FADD R5, -R7, R5 ;  /* 0x0000000507057221 */ /* 0x010fe20000000100 */
[----:B------:R-:W-:Y:S01]  /*0360*/  FADD R4, -R6, R4 ;  /* 0x0000000406047221 */ /* 0x000fe20000000100 */
[----:B-1----:R-:W-:Y:S01]  /*0370*/  FMUL R15, R12, R15 ;  /* 0x0000000f0c0f7220 */ /* 0x002fe20000400000 */
[----:B---3--:R-:W-:-:S03]  /*0380*/  FMUL R14, R13, R14 ;  /* 0x0000000e0d0e7220 */ /* 0x008fc60000400000 */
[----:B------:R-:W-:Y:S01]  /*0390*/  FMUL R15, R4, R15 ;  /* 0x0000000f040f7220 */ /* 0x000fe20000400000 */
[----:B------:R-:W-:-:S03]  /*03a0*/  FMUL R14, R5, R14 ;  /* 0x0000000e050e7220 */ /* 0x000fc60000400000 */
[----:B--2---:R-:W-:Y:S01]  /*03b0*/  FFMA R8, R15, R10, R8 ;  /* 0x0000000a0f087223 */ /* 0x004fe20000000008 */
[----:B------:R-:W-:-:S04]  /*03c0*/  FFMA R9, R14, R11, R9 ;  /* 0x0000000b0e097223 */ /* 0x000fc80000000009 */
[----:B------:R-:W-:Y:S02]  /*03d0*/  FSETP.GEU.AND P1, PT, R8, RZ, PT ;  /* 0x000000ff0800720b */ /* 0x000fe40003f2e000 */
[C---:B------:R-:W-:Y:S01]  /*03e0*/  FSETP.GEU.AND P2, PT, R9.reuse, RZ, PT ;  /* 0x000000ff0900720b */ /* 0x040fe20003f4e000 */
[----:B0-----:R-:W-:Y:S01]  /*03f0*/  IMAD.WIDE R2, R0, 0x4, R2 ;  /* 0x0000000400027825 */ /* 0x001fe200078e0202 */
[----:B------:R-:W-:Y:S02]  /*0400*/  FSEL R8, R8, RZ, P1 ;  /* 0x000000ff08087208 */ /* 0x000fe40000800000 */
[----:B------:R-:W-:Y:S01]  /*0410*/  FSEL R9, R9, RZ, P2 ;  /* 0x000000ff09097208 */ /* 0x000fe20001000000 */
[----:B------:R-:W-:Y:S08]  /*0420*/  @P0 EXIT ;  /* 0x000000000000094d */ /* 0x000ff00003800000 */
[----:B------:R-:W-:Y:S01]  /*0430*/  STG.E.64 desc[UR4][R2.64], R8 ;  /* 0x0000000802007986 */ /* 0x000fe2000c101b04 */
[----:B------:R-:W-:Y:S05]  /*0440*/  EXIT ;  /* 0x000000000000794d */ /* 0x000fea0003800000 */
.L_x_0:
[----:B------:R-:W-:-:S00]  /*0450*/  BRA `(.L_x_0) ;  /* 0xfffffffc00fc7947 */ /* 0x000fc0000383ffff */
[----:B------:R-:W-:-:S00]  /*0460*/  NOP ;  /* 0x0000000000007918 */ /* 0x000fc00000000000 */
        /* <DEDUP_REMOVED lines=9> */
.L_x_1:


//--------------------- .nv.global.init           --------------------------
	.section	.nv.global.init,"aw",@progbits
.nv.global.init:
	.type		_$_str,@object
	.size		_$_str,(_$_str_$_2 - _$_str)
_$_str:
        /*0000*/ 	.byte	0x5f, 0x5f, 0x43, 0x55, 0x44, 0x41, 0x5f, 0x46, 0x54, 0x5a, 0x00
	.type		_$_str_$_2,@object
	.size		_$_str_$_2,(.L_1 - _$_str_$_2)
_$_str_$_2:
        /*000b*/ 	.byte	0x5f, 0x5f, 0x43, 0x55, 0x44, 0x41, 0x5f, 0x50, 0x52, 0x45, 0x43, 0x5f, 0x53, 0x51, 0x52, 0x54
        /*001b*/ 	.byte	0x00
.L_1:


//--------------------- .nv.constant0.triton_poi_fused__native_batch_norm_legit_no_training_relu_31 --------------------------
	.section	.nv.constant0.triton_poi_fused__native_batch_norm_legit_no_training_relu_31,"a",@progbits
	.sectionflags	@""
	.align	4
.nv.constant0.triton_poi_fused__native_batch_norm_legit_no_training_relu_31:
	.zero		580
